//
// Generated by NVIDIA NVVM Compiler
//
// Compiler Build ID: CL-36424714
// Cuda compilation tools, release 13.0, V13.0.88
// Based on NVVM 20.0.0
//

.version 9.0
.target sm_100
.address_size 64

	// .globl	_Z7bitonicPfiii

.visible .entry _Z7bitonicPfiii(
	.param .u64 .ptr .align 1 _Z7bitonicPfiii_param_0,
	.param .u32 _Z7bitonicPfiii_param_1,
	.param .u32 _Z7bitonicPfiii_param_2,
	.param .u32 _Z7bitonicPfiii_param_3
)
{
	.reg .pred 	%p<5>;
	.reg .b32 	%r<9>;
	.reg .b32 	%f<5>;
	.reg .b64 	%rd<11>;

	ld.param.u64 	%rd6, [_Z7bitonicPfiii_param_0];
	ld.param.u32 	%r3, [_Z7bitonicPfiii_param_1];
	ld.param.u32 	%r4, [_Z7bitonicPfiii_param_2];
	ld.param.u32 	%r5, [_Z7bitonicPfiii_param_3];
	cvta.to.global.u64 	%rd1, %rd6;
	mov.u32 	%r6, %ntid.x;
	mov.u32 	%r7, %tid.x;
	mad.lo.s32 	%r1, %r5, %r6, %r7;
	xor.b32  	%r2, %r1, %r4;
	setp.le.s32 	%p1, %r2, %r1;
	@%p1 bra 	$L__BB0_6;
	and.b32  	%r8, %r1, %r3;
	setp.ne.s32 	%p2, %r8, 0;
	@%p2 bra 	$L__BB0_4;
	mul.wide.s32 	%rd9, %r1, 4;
	add.s64 	%rd2, %rd1, %rd9;
	ld.global.f32 	%f1, [%rd2];
	mul.wide.s32 	%rd10, %r2, 4;
	add.s64 	%rd3, %rd1, %rd10;
	ld.global.f32 	%f2, [%rd3];
	setp.leu.f32 	%p4, %f1, %f2;
	@%p4 bra 	$L__BB0_6;
	st.global.f32 	[%rd2], %f2;
	st.global.f32 	[%rd3], %f1;
	bra.uni 	$L__BB0_6;
$L__BB0_4:
	mul.wide.s32 	%rd7, %r1, 4;
	add.s64 	%rd4, %rd1, %rd7;
	ld.global.f32 	%f3, [%rd4];
	mul.wide.s32 	%rd8, %r2, 4;
	add.s64 	%rd5, %rd1, %rd8;
	ld.global.f32 	%f4, [%rd5];
	setp.geu.f32 	%p3, %f3, %f4;
	@%p3 bra 	$L__BB0_6;
	st.global.f32 	[%rd4], %f4;
	st.global.f32 	[%rd5], %f3;
$L__BB0_6:
	bar.sync 	0;
	ret;

}


// ===== COMPILED SASS (sm_100) =====

	.target	sm_100

	.elftype	@"ET_EXEC"


//--------------------- .note.nv.tkinfo           --------------------------
	.section	.note.nv.tkinfo,"",@"SHT_NOTE"
	.sectionflags	@"SHF_NOTE_NV_TKINFO"
	.tkinfo
        /*0018*/ 	.word	0x00000002
        /*0030*/ 	.string	""
        /*0030*/ 	.string	"ptxas"
        /*0030*/ 	.string	"Cuda compilation tools, release 13.0, V13.0.88"
        /*0030*/ 	.string	"Build cuda_13.0.r13.0/compiler.36424714_0"
        /*0030*/ 	.string	"-arch sm_100 -m 64 "



//--------------------- .note.nv.cuinfo           --------------------------
	.section	.note.nv.cuinfo,"",@"SHT_NOTE"
	.sectionflags	@"SHF_NOTE_NV_CUINFO"
        /*0018*/ 	.short	0x0002
        /*001a*/ 	.short	0x0064
        /*001c*/ 	.short	0x0082
	.zero		2


//--------------------- .nv.info                  --------------------------
	.section	.nv.info,"",@"SHT_CUDA_INFO"
	.align	4


	//----- nvinfo : EIATTR_REGCOUNT
	.align		4
        /*0000*/ 	.byte	0x04, 0x2f
        /*0002*/ 	.short	(.L_1 - .L_0)
	.align		4
.L_0:
        /*0004*/ 	.word	index@(_Z7bitonicPfiii)
        /*0008*/ 	.word	0x0000000e


	//----- nvinfo : EIATTR_FRAME_SIZE
	.align		4
.L_1:
        /*000c*/ 	.byte	0x04, 0x11
        /*000e*/ 	.short	(.L_3 - .L_2)
	.align		4
.L_2:
        /*0010*/ 	.word	index@(_Z7bitonicPfiii)
        /*0014*/ 	.word	0x00000000


	//----- nvinfo : EIATTR_MIN_STACK_SIZE
	.align		4
.L_3:
        /*0018*/ 	.byte	0x04, 0x12
        /*001a*/ 	.short	(.L_5 - .L_4)
	.align		4
.L_4:
        /*001c*/ 	.word	index@(_Z7bitonicPfiii)
        /*0020*/ 	.word	0x00000000
.L_5:


//--------------------- .nv.compat                --------------------------
	.section	.nv.compat,"",@"SHT_CUDA_COMPAT_INFO"
	.align	4
        /*0000*/ 	.byte	0x02, 0x09, 0x00, 0x00, 0x02, 0x02, 0x01, 0x00, 0x02, 0x05, 0x05, 0x00, 0x03, 0x07, 0x01, 0x01
        /*0010*/ 	.byte	0x02, 0x03, 0x00, 0x00, 0x02, 0x06, 0x01, 0x00, 0x04, 0x0b, 0x08, 0x00, 0x09, 0x00, 0x00, 0x00
        /*0020*/ 	.byte	0x00, 0x00, 0x00, 0x00


//--------------------- .nv.info._Z7bitonicPfiii  --------------------------
	.section	.nv.info._Z7bitonicPfiii,"",@"SHT_CUDA_INFO"
	.sectionflags	@""
	.align	4


	//----- nvinfo : EIATTR_CUDA_API_VERSION
	.align		4
        /*0000*/ 	.byte	0x04, 0x37
        /*0002*/ 	.short	(.L_7 - .L_6)
.L_6:
        /*0004*/ 	.word	0x00000082


	//----- nvinfo : EIATTR_KPARAM_INFO
	.align		4
.L_7:
        /*0008*/ 	.byte	0x04, 0x17
        /*000a*/ 	.short	(.L_9 - .L_8)
.L_8:
        /*000c*/ 	.word	0x00000000
        /*0010*/ 	.short	0x0003
        /*0012*/ 	.short	0x0010
        /*0014*/ 	.byte	0x00, 0xf0, 0x11, 0x00


	//----- nvinfo : EIATTR_KPARAM_INFO
	.align		4
.L_9:
        /*0018*/ 	.byte	0x04, 0x17
        /*001a*/ 	.short	(.L_11 - .L_10)
.L_10:
        /*001c*/ 	.word	0x00000000
        /*0020*/ 	.short	0x0002
        /*0022*/ 	.short	0x000c
        /*0024*/ 	.byte	0x00, 0xf0, 0x11, 0x00


	//----- nvinfo : EIATTR_KPARAM_INFO
	.align		4
.L_11:
        /*0028*/ 	.byte	0x04, 0x17
        /*002a*/ 	.short	(.L_13 - .L_12)
.L_12:
        /*002c*/ 	.word	0x00000000
        /*0030*/ 	.short	0x0001
        /*0032*/ 	.short	0x0008
        /*0034*/ 	.byte	0x00, 0xf0, 0x11, 0x00


	//----- nvinfo : EIATTR_KPARAM_INFO
	.align		4
.L_13:
        /*0038*/ 	.byte	0x04, 0x17
        /*003a*/ 	.short	(.L_15 - .L_14)
.L_14:
        /*003c*/ 	.word	0x00000000
        /*0040*/ 	.short	0x0000
        /*0042*/ 	.short	0x0000
        /*0044*/ 	.byte	0x00, 0xf5, 0x21, 0x00


	//----- nvinfo : EIATTR_SPARSE_MMA_MASK
	.align		4
.L_15:
        /*0048*/ 	.byte	0x03, 0x50
        /*004a*/ 	.short	0x0000


	//----- nvinfo : EIATTR_MAXREG_COUNT
	.align		4
        /*004c*/ 	.byte	0x03, 0x1b
        /*004e*/ 	.short	0x00ff


	//----- nvinfo : EIATTR_NUM_BARRIERS
	.align		4
        /*0050*/ 	.byte	0x02, 0x4c
        /*0052*/ 	.byte	0x01
	.zero		1


	//----- nvinfo : EIATTR_MERCURY_ISA_VERSION
	.align		4
        /*0054*/ 	.byte	0x03, 0x5f
        /*0056*/ 	.short	0x0101


	//----- nvinfo : EIATTR_VRC_CTA_INIT_COUNT
	.align		4
        /*0058*/ 	.byte	0x02, 0x4a
	.zero		1
	.zero		1


	//----- nvinfo : EIATTR_EXIT_INSTR_OFFSETS
	.align		4
        /*005c*/ 	.byte	0x04, 0x1c
        /*005e*/ 	.short	(.L_17 - .L_16)


	//   ....[0]....
.L_16:
        /*0060*/ 	.word	0x00000320


	//----- nvinfo : EIATTR_CRS_STACK_SIZE
	.align		4
.L_17:
        /*0064*/ 	.byte	0x04, 0x1e
        /*0066*/ 	.short	(.L_19 - .L_18)
.L_18:
        /*0068*/ 	.word	0x00000000


	//----- nvinfo : EIATTR_CBANK_PARAM_SIZE
	.align		4
.L_19:
        /*006c*/ 	.byte	0x03, 0x19
        /*006e*/ 	.short	0x0014


	//----- nvinfo : EIATTR_PARAM_CBANK
	.align		4
        /*0070*/ 	.byte	0x04, 0x0a
        /*0072*/ 	.short	(.L_21 - .L_20)
	.align		4
.L_20:
        /*0074*/ 	.word	index@(.nv.constant0._Z7bitonicPfiii)
        /*0078*/ 	.short	0x0380
        /*007a*/ 	.short	0x0014


	//----- nvinfo : EIATTR_SW_WAR
	.align		4
.L_21:
        /*007c*/ 	.byte	0x04, 0x36
        /*007e*/ 	.short	(.L_23 - .L_22)
.L_22:
        /*0080*/ 	.word	0x00000008
.L_23:


//--------------------- .nv.callgraph             --------------------------
	.section	.nv.callgraph,"",@"SHT_CUDA_CALLGRAPH"
	.align	4
	.sectionentsize	8
	.align		4
        /*0000*/ 	.word	0x00000000
	.align		4
        /*0004*/ 	.word	0xffffffff
	.align		4
        /*0008*/ 	.word	0x00000000
	.align		4
        /*000c*/ 	.word	0xfffffffe
	.align		4
        /*0010*/ 	.word	0x00000000
	.align		4
        /*0014*/ 	.word	0xfffffffd
	.align		4
        /*0018*/ 	.word	0x00000000
	.align		4
        /*001c*/ 	.word	0xfffffffc


//--------------------- .text._Z7bitonicPfiii     --------------------------
	.section	.text._Z7bitonicPfiii,"ax",@progbits
	.align	128
        .global         _Z7bitonicPfiii
        .type           _Z7bitonicPfiii,@function
        .size           _Z7bitonicPfiii,(.L_x_4 - _Z7bitonicPfiii)
        .other          _Z7bitonicPfiii,@"STO_CUDA_ENTRY STV_DEFAULT"
_Z7bitonicPfiii:
.text._Z7bitonicPfiii:
[----:B------:R-:W-:Y:S01]  /*0000*/  LDC R1, c[0x0][0x37c] ;  /* 0x0000df00ff017b82 */ /* 0x000fe20000000800 */
[----:B------:R-:W0:Y:S07]  /*0010*/  S2R R7, SR_TID.X ;  /* 0x0000000000077919 */ /* 0x000e2e0000002100 */
[----:B------:R-:W0:Y:S01]  /*0020*/  LDC R0, c[0x0][0x390] ;  /* 0x0000e400ff007b82 */ /* 0x000e220000000800 */
[----:B------:R-:W0:Y:S01]  /*0030*/  LDCU UR4, c[0x0][0x360] ;  /* 0x00006c00ff0477ac */ /* 0x000e220008000800 */
[----:B------:R-:W-:Y:S01]  /*0040*/  BSSY.RECONVERGENT B0, `(.L_x_0) ;  /* 0x000002c000007945 */ /* 0x000fe20003800200 */
[----:B------:R-:W1:Y:S01]  /*0050*/  LDCU UR5, c[0x0][0x38c] ;  /* 0x00007180ff0577ac */ /* 0x000e620008000800 */
[----:B0-----:R-:W-:-:S05]  /*0060*/  IMAD R7, R0, UR4, R7 ;  /* 0x0000000400077c24 */ /* 0x001fca000f8e0207 */
[----:B-1----:R-:W-:-:S04]  /*0070*/  LOP3.LUT R9, R7, UR5, RZ, 0x3c, !PT ;  /* 0x0000000507097c12 */ /* 0x002fc8000f8e3cff */
[----:B------:R-:W-:-:S13]  /*0080*/  ISETP.GT.AND P0, PT, R9, R7, PT ;  /* 0x000000070900720c */ /* 0x000fda0003f04270 */
[----:B------:R-:W-:Y:S05]  /*0090*/  @!P0 BRA `(.L_x_1) ;  /* 0x0000000000988947 */ /* 0x000fea0003800000 */
[----:B------:R-:W0:Y:S01]  /*00a0*/  LDCU UR4, c[0x0][0x388] ;  /* 0x00007100ff0477ac */ /* 0x000e220008000800 */
[----:B------:R-:W1:Y:S01]  /*00b0*/  LDC.64 R10, c[0x0][0x358] ;  /* 0x0000d600ff0a7b82 */ /* 0x000e620000000a00 */
[----:B0-----:R-:W-:-:S13]  /*00c0*/  LOP3.LUT P0, RZ, R7, UR4, RZ, 0xc0, !PT ;  /* 0x0000000407ff7c12 */ /* 0x001fda000f80c0ff */
[----:B------:R-:W-:Y:S05]  /*00d0*/  @P0 BRA `(.L_x_2) ;  /* 0x0000000000480947 */ /* 0x000fea0003800000 */
[----:B------:R-:W0:Y:S01]  /*00e0*/  LDC.64 R4, c[0x0][0x380] ;  /* 0x0000e000ff047b82 */ /* 0x000e220000000a00 */
[C---:B-1----:R-:W-:Y:S02]  /*00f0*/  R2UR UR4, R10.reuse ;  /* 0x000000000a0472ca */ /* 0x042fe400000e0000 */
[C---:B------:R-:W-:Y:S02]  /*0100*/  R2UR UR5, R11.reuse ;  /* 0x000000000b0572ca */ /* 0x040fe400000e0000 */
[----:B------:R-:W-:Y:S02]  /*0110*/  R2UR UR6, R10 ;  /* 0x000000000a0672ca */ /* 0x000fe400000e0000 */
[----:B------:R-:W-:Y:S01]  /*0120*/  R2UR UR7, R11 ;  /* 0x000000000b0772ca */ /* 0x000fe200000e0000 */
[----:B0-----:R-:W-:-:S04]  /*0130*/  IMAD.WIDE R2, R7, 0x4, R4 ;  /* 0x0000000407027825 */ /* 0x001fc800078e0204 */
[----:B------:R-:W-:-:S04]  /*0140*/  IMAD.WIDE R4, R9, 0x4, R4 ;  /* 0x0000000409047825 */ /* 0x000fc800078e0204 */
[----:B------:R-:W2:Y:S04]  /*0150*/  LDG.E R7, desc[UR4][R2.64] ;  /* 0x0000000402077981 */ /* 0x000ea8000c1e1900 */
[----:B------:R-:W2:Y:S02]  /*0160*/  LDG.E R0, desc[UR6][R4.64] ;  /* 0x0000000604007981 */ /* 0x000ea4000c1e1900 */
[----:B--2---:R-:W-:-:S13]  /*0170*/  FSETP.GT.AND P0, PT, R7, R0, PT ;  /* 0x000000000700720b */ /* 0x004fda0003f04000 */
[----:B------:R-:W-:Y:S05]  /*0180*/  @!P0 BRA `(.L_x_1) ;  /* 0x00000000005c8947 */ /* 0x000fea0003800000 */
[C---:B------:R-:W-:Y:S02]  /*0190*/  R2UR UR4, R10.reuse ;  /* 0x000000000a0472ca */ /* 0x040fe400000e0000 */
[C---:B------:R-:W-:Y:S02]  /*01a0*/  R2UR UR5, R11.reuse ;  /* 0x000000000b0572ca */ /* 0x040fe400000e0000 */
[----:B------:R-:W-:Y:S02]  /*01b0*/  R2UR UR6, R10 ;  /* 0x000000000a0672ca */ /* 0x000fe400000e0000 */
[----:B------:R-:W-:-:S09]  /*01c0*/  R2UR UR7, R11 ;  /* 0x000000000b0772ca */ /* 0x000fd200000e0000 */
[----:B------:R0:W-:Y:S04]  /*01d0*/  STG.E desc[UR4][R2.64], R0 ;  /* 0x0000000002007986 */ /* 0x0001e8000c101904 */
[----:B------:R0:W-:Y:S01]  /*01e0*/  STG.E desc[UR6][R4.64], R7 ;  /* 0x0000000704007986 */ /* 0x0001e2000c101906 */
[----:B------:R-:W-:Y:S05]  /*01f0*/  BRA `(.L_x_1) ;  /* 0x0000000000407947 */ /* 0x000fea0003800000 */
.L_x_2:
        /* <DEDUP_REMOVED lines=9> */
[----:B--2---:R-:W-:-:S13]  /*0290*/  FSETP.GEU.AND P0, PT, R7, R0, PT ;  /* 0x000000000700720b */ /* 0x004fda0003f0e000 */
[C---:B------:R-:W-:Y:S02]  /*02a0*/  @!P0 R2UR UR4, R10.reuse ;  /* 0x000000000a0482ca */ /* 0x040fe400000e0000 */
[C---:B------:R-:W-:Y:S02]  /*02b0*/  @!P0 R2UR UR5, R11.reuse ;  /* 0x000000000b0582ca */ /* 0x040fe400000e0000 */
[----:B------:R-:W-:Y:S02]  /*02c0*/  @!P0 R2UR UR6, R10 ;  /* 0x000000000a0682ca */ /* 0x000fe400000e0000 */
[----:B------:R-:W-:-:S09]  /*02d0*/  @!P0 R2UR UR7, R11 ;  /* 0x000000000b0782ca */ /* 0x000fd200000e0000 */
[----:B------:R1:W-:Y:S04]  /*02e0*/  @!P0 STG.E desc[UR4][R4.64], R0 ;  /* 0x0000000004008986 */ /* 0x0003e8000c101904 */
[----:B------:R1:W-:Y:S02]  /*02f0*/  @!P0 STG.E desc[UR6][R2.64], R7 ;  /* 0x0000000702008986 */ /* 0x0003e4000c101906 */
.L_x_1:
[----:B------:R-:W-:Y:S05]  /*0300*/  BSYNC.RECONVERGENT B0 ;  /* 0x0000000000007941 */ /* 0x000fea0003800200 */
.L_x_0:
[----:B------:R-:W-:Y:S06]  /*0310*/  BAR.SYNC.DEFER_BLOCKING 0x0 ;  /* 0x0000000000007b1d */ /* 0x000fec0000010000 */
[----:B------:R-:W-:Y:S05]  /*0320*/  EXIT ;  /* 0x000000000000794d */ /* 0x000fea0003800000 */
.L_x_3:
[----:B------:R-:W-:-:S00]  /*0330*/  BRA `(.L_x_3) ;  /* 0xfffffffc00fc7947 */ /* 0x000fc0000383ffff */
[----:B------:R-:W-:-:S00]  /*0340*/  NOP ;  /* 0x0000000000007918 */ /* 0x000fc00000000000 */
        /* <DEDUP_REMOVED lines=11> */
.L_x_4:


//--------------------- .nv.shared.reserved.0     --------------------------
	.section	.nv.shared.reserved.0,"aw",@nobits
	.weak		__nv_reservedSMEM_offset_0_alias
	.size		__nv_reservedSMEM_offset_0_alias, 0, 64
	.other		__nv_reservedSMEM_offset_0_alias,@"STO_CUDA_RESERVED_SHARED STV_DEFAULT"
__nv_reservedSMEM_offset_0_alias:
	.zero		0
	.zero		64


//--------------------- .nv.constant0._Z7bitonicPfiii --------------------------
	.section	.nv.constant0._Z7bitonicPfiii,"a",@progbits
	.sectionflags	@""
	.align	4
.nv.constant0._Z7bitonicPfiii:
	.zero		916


//--------------------- SYMBOLS --------------------------

	.type		.nv.reservedSmem.offset0,@object
	.size		.nv.reservedSmem.offset0,0x4
